//
// Generated by NVIDIA NVVM Compiler
//
// Compiler Build ID: CL-36424714
// Cuda compilation tools, release 13.0, V13.0.88
// Based on NVVM 20.0.0
//

.version 9.0
.target sm_100
.address_size 64

	// .globl	_Z4getKPfS_

.visible .entry _Z4getKPfS_(
	.param .u64 .ptr .align 1 _Z4getKPfS__param_0,
	.param .u64 .ptr .align 1 _Z4getKPfS__param_1
)
{
	.reg .pred 	%p<7>;
	.reg .b32 	%r<10>;
	.reg .b32 	%f<50>;
	.reg .b64 	%rd<9>;

	ld.param.u64 	%rd1, [_Z4getKPfS__param_0];
	ld.param.u64 	%rd2, [_Z4getKPfS__param_1];
	mov.u32 	%r2, %tid.x;
	mov.u32 	%r3, %ntid.x;
	mov.u32 	%r4, %ctaid.x;
	mad.lo.s32 	%r1, %r3, %r4, %r2;
	setp.gt.s32 	%p1, %r1, 87394;
	@%p1 bra 	$L__BB0_5;
	cvta.to.global.u64 	%rd3, %rd1;
	mul.wide.s32 	%rd4, %r1, 4;
	add.s64 	%rd5, %rd3, %rd4;
	ld.global.f32 	%f6, [%rd5];
	add.f32 	%f7, %f6, 0f43889333;
	mul.f32 	%f8, %f7, 0f41050625;
	mov.f32 	%f9, 0fC72FC800;
	div.rn.f32 	%f1, %f9, %f8;
	setp.eq.f32 	%p2, %f1, 0f00000000;
	mov.f32 	%f49, 0f3F800000;
	@%p2 bra 	$L__BB0_4;
	mov.f32 	%f10, 0f32CD8C70;
	mov.f32 	%f11, 0f3ED90735;
	mul.rn.f32 	%f12, %f11, %f10;
	mov.f32 	%f13, 0f3DBDD9BD;
	mov.f32 	%f14, 0f3DF9B38D;
	mul.rn.f32 	%f15, %f14, %f13;
	mul.f32 	%f16, %f15, 0f40400000;
	fma.rn.f32 	%f17, %f12, 0f3FB8AA3B, 0f33773EAE;
	fma.rn.f32 	%f18, 0f3E9BE32A, 0f32A55E34, %f17;
	fma.rn.f32 	%f19, %f16, %f12, %f18;
	fma.rn.f32 	%f20, %f15, 0f3E9BE32A, %f19;
	mov.f32 	%f21, 0f3FB83977;
	add.rn.f32 	%f22, %f21, %f20;
	mul.rn.f32 	%f23, %f22, %f1;
	cvt.rni.f32.f32 	%f24, %f23;
	sub.f32 	%f25, %f23, %f24;
	neg.f32 	%f26, %f23;
	fma.rn.f32 	%f27, %f22, %f1, %f26;
	mov.f32 	%f28, 0fBFB83977;
	add.rn.f32 	%f29, %f22, %f28;
	neg.f32 	%f30, %f29;
	add.rn.f32 	%f31, %f20, %f30;
	fma.rn.f32 	%f32, %f31, %f1, %f27;
	add.f32 	%f33, %f25, %f32;
	setp.gt.f32 	%p3, %f24, 0f00000000;
	selp.b32 	%r5, 0, -2097152000, %p3;
	abs.f32 	%f34, %f1;
	setp.num.f32 	%p4, %f34, %f34;
	setp.lt.f32 	%p5, %f23, 0f00000000;
	selp.f32 	%f35, 0f00000000, 0f7F800000, %p5;
	abs.f32 	%f36, %f23;
	setp.gt.f32 	%p6, %f36, 0f43180000;
	cvt.rzi.s32.f32 	%r6, %f24;
	shl.b32 	%r7, %r6, 23;
	sub.s32 	%r8, %r7, %r5;
	mov.b32 	%f37, %r8;
	add.s32 	%r9, %r5, 2130706432;
	mov.b32 	%f38, %r9;
	fma.rn.f32 	%f39, %f33, 0f391FCB8E, 0f3AAF85ED;
	fma.rn.f32 	%f40, %f39, %f33, 0f3C1D9856;
	fma.rn.f32 	%f41, %f40, %f33, 0f3D6357BB;
	fma.rn.f32 	%f42, %f41, %f33, 0f3E75FDEC;
	fma.rn.f32 	%f43, %f42, %f33, 0f3F317218;
	fma.rn.f32 	%f44, %f43, %f33, 0f3F800000;
	mul.f32 	%f45, %f44, %f38;
	mul.f32 	%f46, %f45, %f37;
	selp.f32 	%f49, %f35, %f46, %p6;
	@%p4 bra 	$L__BB0_4;
	mov.f32 	%f47, 0f402DF854;
	add.rn.f32 	%f49, %f47, %f1;
$L__BB0_4:
	mul.f32 	%f48, %f49, 0f4E6E6B28;
	cvta.to.global.u64 	%rd6, %rd2;
	add.s64 	%rd8, %rd6, %rd4;
	st.global.f32 	[%rd8], %f48;
$L__BB0_5:
	ret;

}


// ===== COMPILED SASS (sm_100) =====

	.target	sm_100

	.elftype	@"ET_EXEC"


//--------------------- .note.nv.tkinfo           --------------------------
	.section	.note.nv.tkinfo,"",@"SHT_NOTE"
	.sectionflags	@"SHF_NOTE_NV_TKINFO"
	.tkinfo
        /*0018*/ 	.word	0x00000002
        /*0030*/ 	.string	""
        /*0030*/ 	.string	"ptxas"
        /*0030*/ 	.string	"Cuda compilation tools, release 13.0, V13.0.88"
        /*0030*/ 	.string	"Build cuda_13.0.r13.0/compiler.36424714_0"
        /*0030*/ 	.string	"-arch sm_100 -m 64 "



//--------------------- .note.nv.cuinfo           --------------------------
	.section	.note.nv.cuinfo,"",@"SHT_NOTE"
	.sectionflags	@"SHF_NOTE_NV_CUINFO"
        /*0018*/ 	.short	0x0002
        /*001a*/ 	.short	0x0064
        /*001c*/ 	.short	0x0082
	.zero		2


//--------------------- .nv.info                  --------------------------
	.section	.nv.info,"",@"SHT_CUDA_INFO"
	.align	4


	//----- nvinfo : EIATTR_REGCOUNT
	.align		4
        /*0000*/ 	.byte	0x04, 0x2f
        /*0002*/ 	.short	(.L_1 - .L_0)
	.align		4
.L_0:
        /*0004*/ 	.word	index@(_Z4getKPfS_)
        /*0008*/ 	.word	0x0000000d


	//----- nvinfo : EIATTR_FRAME_SIZE
	.align		4
.L_1:
        /*000c*/ 	.byte	0x04, 0x11
        /*000e*/ 	.short	(.L_3 - .L_2)
	.align		4
.L_2:
        /*0010*/ 	.word	index@($__internal_0_$__cuda_sm3x_div_rn_noftz_f32_slowpath)
        /*0014*/ 	.word	0x00000000


	//----- nvinfo : EIATTR_FRAME_SIZE
	.align		4
.L_3:
        /*0018*/ 	.byte	0x04, 0x11
        /*001a*/ 	.short	(.L_5 - .L_4)
	.align		4
.L_4:
        /*001c*/ 	.word	index@(_Z4getKPfS_)
        /*0020*/ 	.word	0x00000000


	//----- nvinfo : EIATTR_MIN_STACK_SIZE
	.align		4
.L_5:
        /*0024*/ 	.byte	0x04, 0x12
        /*0026*/ 	.short	(.L_7 - .L_6)
	.align		4
.L_6:
        /*0028*/ 	.word	index@(_Z4getKPfS_)
        /*002c*/ 	.word	0x00000000
.L_7:


//--------------------- .nv.compat                --------------------------
	.section	.nv.compat,"",@"SHT_CUDA_COMPAT_INFO"
	.align	4
        /*0000*/ 	.byte	0x02, 0x09, 0x00, 0x00, 0x02, 0x02, 0x01, 0x00, 0x02, 0x05, 0x05, 0x00, 0x03, 0x07, 0x01, 0x01
        /*0010*/ 	.byte	0x02, 0x03, 0x00, 0x00, 0x02, 0x06, 0x01, 0x00, 0x04, 0x0b, 0x08, 0x00, 0x01, 0x00, 0x00, 0x00
        /*0020*/ 	.byte	0x00, 0x00, 0x00, 0x00


//--------------------- .nv.info._Z4getKPfS_      --------------------------
	.section	.nv.info._Z4getKPfS_,"",@"SHT_CUDA_INFO"
	.sectionflags	@""
	.align	4


	//----- nvinfo : EIATTR_CUDA_API_VERSION
	.align		4
        /*0000*/ 	.byte	0x04, 0x37
        /*0002*/ 	.short	(.L_9 - .L_8)
.L_8:
        /*0004*/ 	.word	0x00000082


	//----- nvinfo : EIATTR_KPARAM_INFO
	.align		4
.L_9:
        /*0008*/ 	.byte	0x04, 0x17
        /*000a*/ 	.short	(.L_11 - .L_10)
.L_10:
        /*000c*/ 	.word	0x00000000
        /*0010*/ 	.short	0x0001
        /*0012*/ 	.short	0x0008
        /*0014*/ 	.byte	0x00, 0xf5, 0x21, 0x00


	//----- nvinfo : EIATTR_KPARAM_INFO
	.align		4
.L_11:
        /*0018*/ 	.byte	0x04, 0x17
        /*001a*/ 	.short	(.L_13 - .L_12)
.L_12:
        /*001c*/ 	.word	0x00000000
        /*0020*/ 	.short	0x0000
        /*0022*/ 	.short	0x0000
        /*0024*/ 	.byte	0x00, 0xf5, 0x21, 0x00


	//----- nvinfo : EIATTR_SPARSE_MMA_MASK
	.align		4
.L_13:
        /*0028*/ 	.byte	0x03, 0x50
        /*002a*/ 	.short	0x0000


	//----- nvinfo : EIATTR_MAXREG_COUNT
	.align		4
        /*002c*/ 	.byte	0x03, 0x1b
        /*002e*/ 	.short	0x00ff


	//----- nvinfo : EIATTR_MERCURY_ISA_VERSION
	.align		4
        /*0030*/ 	.byte	0x03, 0x5f
        /*0032*/ 	.short	0x0101


	//----- nvinfo : EIATTR_VRC_CTA_INIT_COUNT
	.align		4
        /*0034*/ 	.byte	0x02, 0x4a
	.zero		1
	.zero		1


	//----- nvinfo : EIATTR_EXIT_INSTR_OFFSETS
	.align		4
        /*0038*/ 	.byte	0x04, 0x1c
        /*003a*/ 	.short	(.L_15 - .L_14)


	//   ....[0]....
.L_14:
        /*003c*/ 	.word	0x00000060


	//   ....[1]....
        /*0040*/ 	.word	0x00000480


	//----- nvinfo : EIATTR_CRS_STACK_SIZE
	.align		4
.L_15:
        /*0044*/ 	.byte	0x04, 0x1e
        /*0046*/ 	.short	(.L_17 - .L_16)
.L_16:
        /*0048*/ 	.word	0x00000000


	//----- nvinfo : EIATTR_CBANK_PARAM_SIZE
	.align		4
.L_17:
        /*004c*/ 	.byte	0x03, 0x19
        /*004e*/ 	.short	0x0010


	//----- nvinfo : EIATTR_PARAM_CBANK
	.align		4
        /*0050*/ 	.byte	0x04, 0x0a
        /*0052*/ 	.short	(.L_19 - .L_18)
	.align		4
.L_18:
        /*0054*/ 	.word	index@(.nv.constant0._Z4getKPfS_)
        /*0058*/ 	.short	0x0380
        /*005a*/ 	.short	0x0010


	//----- nvinfo : EIATTR_SW_WAR
	.align		4
.L_19:
        /*005c*/ 	.byte	0x04, 0x36
        /*005e*/ 	.short	(.L_21 - .L_20)
.L_20:
        /*0060*/ 	.word	0x00000008
.L_21:


//--------------------- .nv.callgraph             --------------------------
	.section	.nv.callgraph,"",@"SHT_CUDA_CALLGRAPH"
	.align	4
	.sectionentsize	8
	.align		4
        /*0000*/ 	.word	0x00000000
	.align		4
        /*0004*/ 	.word	0xffffffff
	.align		4
        /*0008*/ 	.word	0x00000000
	.align		4
        /*000c*/ 	.word	0xfffffffe
	.align		4
        /*0010*/ 	.word	0x00000000
	.align		4
        /*0014*/ 	.word	0xfffffffd
	.align		4
        /*0018*/ 	.word	0x00000000
	.align		4
        /*001c*/ 	.word	0xfffffffc


//--------------------- .text._Z4getKPfS_         --------------------------
	.section	.text._Z4getKPfS_,"ax",@progbits
	.align	128
        .global         _Z4getKPfS_
        .type           _Z4getKPfS_,@function
        .size           _Z4getKPfS_,(.L_x_17 - _Z4getKPfS_)
        .other          _Z4getKPfS_,@"STO_CUDA_ENTRY STV_DEFAULT"
_Z4getKPfS_:
.text._Z4getKPfS_:
[----:B------:R-:W-:Y:S01]  /*0000*/  LDC R1, c[0x0][0x37c] ;  /* 0x0000df00ff017b82 */ /* 0x000fe20000000800 */
[----:B------:R-:W0:Y:S01]  /*0010*/  S2R R2, SR_TID.X ;  /* 0x0000000000027919 */ /* 0x000e220000002100 */
[----:B------:R-:W0:Y:S01]  /*0020*/  LDCU UR4, c[0x0][0x360] ;  /* 0x00006c00ff0477ac */ /* 0x000e220008000800 */
[----:B------:R-:W0:Y:S02]  /*0030*/  S2R R3, SR_CTAID.X ;  /* 0x0000000000037919 */ /* 0x000e240000002500 */
[----:B0-----:R-:W-:-:S05]  /*0040*/  IMAD R2, R3, UR4, R2 ;  /* 0x0000000403027c24 */ /* 0x001fca000f8e0202 */
[----:B------:R-:W-:-:S13]  /*0050*/  ISETP.GT.AND P0, PT, R2, 0x15562, PT ;  /* 0x000155620200780c */ /* 0x000fda0003f04270 */
[----:B------:R-:W-:Y:S05]  /*0060*/  @P0 EXIT ;  /* 0x000000000000094d */ /* 0x000fea0003800000 */
[----:B------:R-:W0:Y:S01]  /*0070*/  LDC.64 R4, c[0x0][0x380] ;  /* 0x0000e000ff047b82 */ /* 0x000e220000000a00 */
[----:B------:R-:W1:Y:S01]  /*0080*/  LDCU.64 UR6, c[0x0][0x358] ;  /* 0x00006b00ff0677ac */ /* 0x000e620008000a00 */
[----:B0-----:R-:W-:-:S06]  /*0090*/  IMAD.WIDE R4, R2, 0x4, R4 ;  /* 0x0000000402047825 */ /* 0x001fcc00078e0204 */
[----:B-1----:R-:W2:Y:S01]  /*00a0*/  LDG.E R4, desc[UR6][R4.64] ;  /* 0x0000000604047981 */ /* 0x002ea2000c1e1900 */
[----:B------:R-:W-:Y:S01]  /*00b0*/  UMOV UR4, 0x472fc800 ;  /* 0x472fc80000047882 */ /* 0x000fe20000000000 */
[----:B------:R-:W-:Y:S01]  /*00c0*/  BSSY.RECONVERGENT B1, `(.L_x_0) ;  /* 0x000000f000017945 */ /* 0x000fe20003800200 */
[----:B------:R-:W-:Y:S02]  /*00d0*/  IMAD.U32 R8, RZ, RZ, UR4 ;  /* 0x00000004ff087e24 */ /* 0x000fe4000f8e00ff */
[----:B--2---:R-:W-:-:S04]  /*00e0*/  FADD R0, R4, 273.149993896484375 ;  /* 0x4388933304007421 */ /* 0x004fc80000000000 */
[----:B------:R-:W-:-:S04]  /*00f0*/  FMUL R3, R0, 8.3140001296997070312 ;  /* 0x4105062500037820 */ /* 0x000fc80000400000 */
[----:B------:R-:W0:Y:S08]  /*0100*/  MUFU.RCP R0, R3 ;  /* 0x0000000300007308 */ /* 0x000e300000001000 */
[----:B------:R-:W1:Y:S01]  /*0110*/  FCHK P0, -R8, R3 ;  /* 0x0000000308007302 */ /* 0x000e620000000100 */
[----:B0-----:R-:W-:-:S04]  /*0120*/  FFMA R7, -R3, R0, 1 ;  /* 0x3f80000003077423 */ /* 0x001fc80000000100 */
[----:B------:R-:W-:-:S04]  /*0130*/  FFMA R0, R0, R7, R0 ;  /* 0x0000000700007223 */ /* 0x000fc80000000000 */
[----:B------:R-:W-:-:S04]  /*0140*/  FFMA R6, R0, -45000, RZ ;  /* 0xc72fc80000067823 */ /* 0x000fc800000000ff */
[----:B------:R-:W-:-:S04]  /*0150*/  FFMA R7, -R3, R6, -45000 ;  /* 0xc72fc80003077423 */ /* 0x000fc80000000106 */
[----:B------:R-:W-:Y:S01]  /*0160*/  FFMA R0, R0, R7, R6 ;  /* 0x0000000700007223 */ /* 0x000fe20000000006 */
[----:B-1----:R-:W-:Y:S06]  /*0170*/  @!P0 BRA `(.L_x_1) ;  /* 0x00000000000c8947 */ /* 0x002fec0003800000 */
[----:B------:R-:W-:-:S07]  /*0180*/  MOV R4, 0x1a0 ;  /* 0x000001a000047802 */ /* 0x000fce0000000f00 */
[----:B------:R-:W-:Y:S05]  /*0190*/  CALL.REL.NOINC `($__internal_0_$__cuda_sm3x_div_rn_noftz_f32_slowpath) ;  /* 0x0000000000bc7944 */ /* 0x000fea0003c00000 */
[----:B------:R-:W-:-:S07]  /*01a0*/  IMAD.MOV.U32 R0, RZ, RZ, R6 ;  /* 0x000000ffff007224 */ /* 0x000fce00078e0006 */
.L_x_1:
[----:B------:R-:W-:Y:S05]  /*01b0*/  BSYNC.RECONVERGENT B1 ;  /* 0x0000000000017941 */ /* 0x000fea0003800200 */
.L_x_0:
[----:B------:R-:W0:Y:S01]  /*01c0*/  LDC.64 R4, c[0x0][0x388] ;  /* 0x0000e200ff047b82 */ /* 0x000e220000000a00 */
[----:B------:R-:W-:Y:S01]  /*01d0*/  FSETP.NEU.AND P0, PT, R0, RZ, PT ;  /* 0x000000ff0000720b */ /* 0x000fe20003f0d000 */
[----:B------:R-:W-:Y:S01]  /*01e0*/  BSSY.RECONVERGENT B0, `(.L_x_2) ;  /* 0x0000027000007945 */ /* 0x000fe20003800200 */
[----:B0-----:R-:W-:-:S04]  /*01f0*/  IMAD.WIDE R2, R2, 0x4, R4 ;  /* 0x0000000402027825 */ /* 0x001fc800078e0204 */
[----:B------:R-:W-:-:S07]  /*0200*/  HFMA2 R4, -RZ, RZ, 1.875, 0 ;  /* 0x3f800000ff047431 */ /* 0x000fce00000001ff */
[----:B------:R-:W-:Y:S05]  /*0210*/  @!P0 BRA `(.L_x_3) ;  /* 0x00000000008c8947 */ /* 0x000fea0003800000 */
[----:B------:R-:W-:Y:S01]  /*0220*/  MOV R4, 0x3fb8aa3b ;  /* 0x3fb8aa3b00047802 */ /* 0x000fe20000000f00 */
[----:B------:R-:W-:Y:S01]  /*0230*/  IMAD.MOV.U32 R5, RZ, RZ, 0x322e41d4 ;  /* 0x322e41d4ff057424 */ /* 0x000fe200078e00ff */
[----:B------:R-:W-:Y:S01]  /*0240*/  FSETP.NAN.AND P2, PT, |R0|, |R0|, PT ;  /* 0x400000000000720b */ /* 0x000fe20003f48200 */
[----:B------:R-:W-:Y:S02]  /*0250*/  IMAD.MOV.U32 R7, RZ, RZ, 0x3e9be32a ;  /* 0x3e9be32aff077424 */ /* 0x000fe400078e00ff */
[----:B------:R-:W-:-:S04]  /*0260*/  FFMA R4, R5, R4, 5.7566175826195831178e-08 ;  /* 0x33773eae05047423 */ /* 0x000fc80000000004 */
[----:B------:R-:W-:-:S04]  /*0270*/  FFMA R4, R7, 1.9251366722983220825e-08, R4 ;  /* 0x32a55e3407047823 */ /* 0x000fc80000000004 */
[----:B------:R-:W-:-:S04]  /*0280*/  FFMA R4, R5, 0.033907372504472732544, R4 ;  /* 0x3d0ae27505047823 */ /* 0x000fc80000000004 */
[----:B------:R-:W-:-:S04]  /*0290*/  FFMA R4, R7, 0.011302457191050052643, R4 ;  /* 0x3c392df107047823 */ /* 0x000fc80000000004 */
[----:B------:R-:W-:-:S04]  /*02a0*/  FADD R5, R4, 1.439253687858581543 ;  /* 0x3fb8397704057421 */ /* 0x000fc80000000000 */
[C---:B------:R-:W-:Y:S01]  /*02b0*/  FMUL R6, R5.reuse, R0 ;  /* 0x0000000005067220 */ /* 0x040fe20000400000 */
[----:B------:R-:W-:-:S03]  /*02c0*/  FADD R9, R5, -1.439253687858581543 ;  /* 0xbfb8397705097421 */ /* 0x000fc60000000000 */
[----:B------:R-:W0:Y:S01]  /*02d0*/  FRND R7, R6 ;  /* 0x0000000600077307 */ /* 0x000e220000201000 */
[----:B------:R-:W-:Y:S01]  /*02e0*/  FADD R4, R4, -R9 ;  /* 0x8000000904047221 */ /* 0x000fe20000000000 */
[-C--:B------:R-:W-:Y:S01]  /*02f0*/  FFMA R5, R5, R0.reuse, -R6 ;  /* 0x0000000005057223 */ /* 0x080fe20000000806 */
[----:B------:R-:W-:Y:S02]  /*0300*/  MOV R9, 0x391fcb8e ;  /* 0x391fcb8e00097802 */ /* 0x000fe40000000f00 */
[----:B------:R-:W-:Y:S01]  /*0310*/  FSETP.GT.AND P0, PT, |R6|, 152, PT ;  /* 0x431800000600780b */ /* 0x000fe20003f04200 */
[----:B------:R-:W-:Y:S02]  /*0320*/  FFMA R5, R4, R0, R5 ;  /* 0x0000000004057223 */ /* 0x000fe40000000005 */
[----:B------:R-:W1:Y:S01]  /*0330*/  F2I.NTZ R8, R6 ;  /* 0x0000000600087305 */ /* 0x000e620000203100 */
[----:B0-----:R-:W-:Y:S01]  /*0340*/  FADD R4, R6, -R7 ;  /* 0x8000000706047221 */ /* 0x001fe20000000000 */
[----:B------:R-:W-:-:S03]  /*0350*/  FSETP.GT.AND P1, PT, R7, RZ, PT ;  /* 0x000000ff0700720b */ /* 0x000fc60003f24000 */
[----:B------:R-:W-:-:S04]  /*0360*/  FADD R4, R4, R5 ;  /* 0x0000000504047221 */ /* 0x000fc80000000000 */
[----:B------:R-:W-:-:S04]  /*0370*/  FFMA R5, R4, R9, 0.0013391353422775864601 ;  /* 0x3aaf85ed04057423 */ /* 0x000fc80000000009 */
[----:B------:R-:W-:-:S04]  /*0380*/  FFMA R5, R4, R5, 0.0096188392490148544312 ;  /* 0x3c1d985604057423 */ /* 0x000fc80000000005 */
[----:B------:R-:W-:-:S04]  /*0390*/  FFMA R5, R4, R5, 0.055503588169813156128 ;  /* 0x3d6357bb04057423 */ /* 0x000fc80000000005 */
[----:B------:R-:W-:Y:S01]  /*03a0*/  FFMA R7, R4, R5, 0.24022644758224487305 ;  /* 0x3e75fdec04077423 */ /* 0x000fe20000000005 */
[----:B------:R-:W-:Y:S02]  /*03b0*/  SEL R5, RZ, 0x83000000, P1 ;  /* 0x83000000ff057807 */ /* 0x000fe40000800000 */
[----:B------:R-:W-:Y:S01]  /*03c0*/  FSETP.GEU.AND P1, PT, R6, RZ, PT ;  /* 0x000000ff0600720b */ /* 0x000fe20003f2e000 */
[----:B------:R-:W-:Y:S01]  /*03d0*/  FFMA R9, R4, R7, 0.69314718246459960938 ;  /* 0x3f31721804097423 */ /* 0x000fe20000000007 */
[----:B-1----:R-:W-:Y:S01]  /*03e0*/  LEA R8, R8, -R5, 0x17 ;  /* 0x8000000508087211 */ /* 0x002fe200078eb8ff */
[----:B------:R-:W-:Y:S02]  /*03f0*/  VIADD R7, R5, 0x7f000000 ;  /* 0x7f00000005077836 */ /* 0x000fe40000000000 */
[----:B------:R-:W-:Y:S01]  /*0400*/  FFMA R10, R4, R9, 1 ;  /* 0x3f800000040a7423 */ /* 0x000fe20000000009 */
[----:B------:R-:W-:-:S03]  /*0410*/  FSEL R4, RZ, +INF , !P1 ;  /* 0x7f800000ff047808 */ /* 0x000fc60004800000 */
[----:B------:R-:W-:-:S04]  /*0420*/  FMUL R7, R7, R10 ;  /* 0x0000000a07077220 */ /* 0x000fc80000400000 */
[----:B------:R-:W-:Y:S01]  /*0430*/  @!P0 FMUL R4, R8, R7 ;  /* 0x0000000708048220 */ /* 0x000fe20000400000 */
[----:B------:R-:W-:-:S07]  /*0440*/  @P2 FADD R4, R0, 2.7182817459106445312 ;  /* 0x402df85400042421 */ /* 0x000fce0000000000 */
.L_x_3:
[----:B------:R-:W-:Y:S05]  /*0450*/  BSYNC.RECONVERGENT B0 ;  /* 0x0000000000007941 */ /* 0x000fea0003800200 */
.L_x_2:
[----:B------:R-:W-:-:S05]  /*0460*/  FMUL R5, R4, 1.00000000000000000000e+09 ;  /* 0x4e6e6b2804057820 */ /* 0x000fca0000400000 */
[----:B------:R-:W-:Y:S01]  /*0470*/  STG.E desc[UR6][R2.64], R5 ;  /* 0x0000000502007986 */ /* 0x000fe2000c101906 */
[----:B------:R-:W-:Y:S05]  /*0480*/  EXIT ;  /* 0x000000000000794d */ /* 0x000fea0003800000 */
        .weak           $__internal_0_$__cuda_sm3x_div_rn_noftz_f32_slowpath
        .type           $__internal_0_$__cuda_sm3x_div_rn_noftz_f32_slowpath,@function
        .size           $__internal_0_$__cuda_sm3x_div_rn_noftz_f32_slowpath,(.L_x_17 - $__internal_0_$__cuda_sm3x_div_rn_noftz_f32_slowpath)
$__internal_0_$__cuda_sm3x_div_rn_noftz_f32_slowpath:
[----:B------:R-:W-:Y:S01]  /*0490*/  SHF.R.U32.HI R0, RZ, 0x17, R3 ;  /* 0x00000017ff007819 */ /* 0x000fe20000011603 */
[----:B------:R-:W-:Y:S04]  /*04a0*/  BSSY.RECONVERGENT B0, `(.L_x_4) ;  /* 0x000005d000007945 */ /* 0x000fe80003800200 */
[----:B------:R-:W-:Y:S01]  /*04b0*/  BSSY.RELIABLE B2, `(.L_x_5) ;  /* 0x000001b000027945 */ /* 0x000fe20003800100 */
[----:B------:R-:W-:Y:S02]  /*04c0*/  MOV R6, R3 ;  /* 0x0000000300067202 */ /* 0x000fe40000000f00 */
[----:B------:R-:W-:-:S05]  /*04d0*/  LOP3.LUT R5, R0, 0xff, RZ, 0xc0, !PT ;  /* 0x000000ff00057812 */ /* 0x000fca00078ec0ff */
[----:B------:R-:W-:-:S05]  /*04e0*/  VIADD R7, R5, 0xffffffff ;  /* 0xffffffff05077836 */ /* 0x000fca0000000000 */
[----:B------:R-:W-:-:S13]  /*04f0*/  ISETP.GT.U32.AND P0, PT, R7, 0xfd, PT ;  /* 0x000000fd0700780c */ /* 0x000fda0003f04070 */
[----:B------:R-:W-:Y:S01]  /*0500*/  @!P0 IMAD.MOV.U32 R8, RZ, RZ, RZ ;  /* 0x000000ffff088224 */ /* 0x000fe200078e00ff */
[----:B------:R-:W-:Y:S06]  /*0510*/  @!P0 BRA `(.L_x_6) ;  /* 0x0000000000508947 */ /* 0x000fec0003800000 */
[----:B------:R-:W-:Y:S02]  /*0520*/  FSETP.GTU.FTZ.AND P0, PT, |R3|, +INF , PT ;  /* 0x7f8000000300780b */ /* 0x000fe40003f1c200 */
[----:B------:R-:W-:-:S11]  /*0530*/  MOV R0, R3 ;  /* 0x0000000300007202 */ /* 0x000fd60000000f00 */
[----:B------:R-:W-:Y:S05]  /*0540*/  @P0 BREAK.RELIABLE B2 ;  /* 0x0000000000020942 */ /* 0x000fea0003800100 */
[----:B------:R-:W-:Y:S05]  /*0550*/  @P0 BRA `(.L_x_7) ;  /* 0x0000000400400947 */ /* 0x000fea0003800000 */
[----:B------:R-:W-:-:S05]  /*0560*/  IMAD.MOV.U32 R3, RZ, RZ, -0x38d03800 ;  /* 0xc72fc800ff037424 */ /* 0x000fca00078e00ff */
[----:B------:R-:W-:-:S13]  /*0570*/  LOP3.LUT P0, RZ, R6, 0x7fffffff, R3, 0xc8, !PT ;  /* 0x7fffffff06ff7812 */ /* 0x000fda000780c803 */
[----:B------:R-:W-:Y:S05]  /*0580*/  @!P0 BREAK.RELIABLE B2 ;  /* 0x0000000000028942 */ /* 0x000fea0003800100 */
[----:B------:R-:W-:Y:S05]  /*0590*/  @!P0 BRA `(.L_x_8) ;  /* 0x0000000400288947 */ /* 0x000fea0003800000 */
[----:B------:R-:W-:Y:S02]  /*05a0*/  FSETP.NEU.FTZ.AND P0, PT, |R0|, +INF , PT ;  /* 0x7f8000000000780b */ /* 0x000fe40003f1d200 */
[----:B------:R-:W-:-:S04]  /*05b0*/  LOP3.LUT P1, RZ, R3, 0x7fffffff, RZ, 0xc0, !PT ;  /* 0x7fffffff03ff7812 */ /* 0x000fc8000782c0ff */
[----:B------:R-:W-:-:S13]  /*05c0*/  PLOP3.LUT P0, PT, P0, P1, PT, 0x2f, 0xf2 ;  /* 0x0000000000f2781c */ /* 0x000fda0000702577 */
[----:B------:R-:W-:Y:S05]  /*05d0*/  @P0 BREAK.RELIABLE B2 ;  /* 0x0000000000020942 */ /* 0x000fea0003800100 */
[----:B------:R-:W-:Y:S05]  /*05e0*/  @P0 BRA `(.L_x_9) ;  /* 0x00000004000c0947 */ /* 0x000fea0003800000 */
[----:B------:R-:W-:-:S13]  /*05f0*/  LOP3.LUT P0, RZ, R6, 0x7fffffff, RZ, 0xc0, !PT ;  /* 0x7fffffff06ff7812 */ /* 0x000fda000780c0ff */
[----:B------:R-:W-:Y:S05]  /*0600*/  @!P0 BREAK.RELIABLE B2 ;  /* 0x0000000000028942 */ /* 0x000fea0003800100 */
[----:B------:R-:W-:Y:S05]  /*0610*/  @!P0 BRA `(.L_x_10) ;  /* 0x0000000000f48947 */ /* 0x000fea0003800000 */
[----:B------:R-:W-:Y:S01]  /*0620*/  ISETP.GE.AND P0, PT, R7, RZ, PT ;  /* 0x000000ff0700720c */ /* 0x000fe20003f06270 */
[----:B------:R-:W-:-:S12]  /*0630*/  HFMA2 R8, -RZ, RZ, 0, 0 ;  /* 0x00000000ff087431 */ /* 0x000fd800000001ff */
[----:B------:R-:W-:Y:S01]  /*0640*/  @!P0 FFMA R6, R0, 1.84467440737095516160e+19, RZ ;  /* 0x5f80000000068823 */ /* 0x000fe200000000ff */
[----:B------:R-:W-:-:S07]  /*0650*/  @!P0 VIADD R8, R8, 0x40 ;  /* 0x0000004008088836 */ /* 0x000fce0000000000 */
.L_x_6:
[----:B------:R-:W-:Y:S05]  /*0660*/  BSYNC.RELIABLE B2 ;  /* 0x0000000000027941 */ /* 0x000fea0003800100 */
.L_x_5:
[----:B------:R-:W-:Y:S01]  /*0670*/  LEA R3, R5, 0xc0800000, 0x17 ;  /* 0xc080000005037811 */ /* 0x000fe200078eb8ff */
[----:B------:R-:W-:Y:S01]  /*0680*/  UMOV UR4, 0xc72fc800 ;  /* 0xc72fc80000047882 */ /* 0x000fe20000000000 */
[----:B------:R-:W-:Y:S01]  /*0690*/  IADD3 R5, PT, PT, R8, 0x8e, -R5 ;  /* 0x0000008e08057810 */ /* 0x000fe20007ffe805 */
[----:B------:R-:W-:Y:S01]  /*06a0*/  UIADD3 UR4, UPT, UPT, UR4, -0x7800000, URZ ;  /* 0xf880000004047890 */ /* 0x000fe2000fffe0ff */
[----:B------:R-:W-:Y:S01]  /*06b0*/  IADD3 R3, PT, PT, -R3, R6, RZ ;  /* 0x0000000603037210 */ /* 0x000fe20007ffe1ff */
[----:B------:R-:W-:Y:S03]  /*06c0*/  BSSY.RECONVERGENT B2, `(.L_x_11) ;  /* 0x0000031000027945 */ /* 0x000fe60003800200 */
[----:B------:R-:W0:Y:S01]  /*06d0*/  MUFU.RCP R0, R3 ;  /* 0x0000000300007308 */ /* 0x000e220000001000 */
[----:B------:R-:W-:-:S04]  /*06e0*/  FADD.FTZ R7, -R3, -RZ ;  /* 0x800000ff03077221 */ /* 0x000fc80000010100 */
[----:B0-----:R-:W-:-:S04]  /*06f0*/  FFMA R9, R0, R7, 1 ;  /* 0x3f80000000097423 */ /* 0x001fc80000000007 */
[----:B------:R-:W-:-:S04]  /*0700*/  FFMA R0, R0, R9, R0 ;  /* 0x0000000900007223 */ /* 0x000fc80000000000 */
[----:B------:R-:W-:-:S04]  /*0710*/  FFMA R6, R0, UR4, RZ ;  /* 0x0000000400067c23 */ /* 0x000fc800080000ff */
[----:B------:R-:W-:-:S04]  /*0720*/  FFMA R9, R7, R6, UR4 ;  /* 0x0000000407097e23 */ /* 0x000fc80008000006 */
[----:B------:R-:W-:-:S04]  /*0730*/  FFMA R9, R0, R9, R6 ;  /* 0x0000000900097223 */ /* 0x000fc80000000006 */
[----:B------:R-:W-:-:S04]  /*0740*/  FFMA R10, R7, R9, UR4 ;  /* 0x00000004070a7e23 */ /* 0x000fc80008000009 */
[----:B------:R-:W-:-:S05]  /*0750*/  FFMA R6, R0, R10, R9 ;  /* 0x0000000a00067223 */ /* 0x000fca0000000009 */
[----:B------:R-:W-:-:S04]  /*0760*/  SHF.R.U32.HI R3, RZ, 0x17, R6 ;  /* 0x00000017ff037819 */ /* 0x000fc80000011606 */
[----:B------:R-:W-:-:S05]  /*0770*/  LOP3.LUT R3, R3, 0xff, RZ, 0xc0, !PT ;  /* 0x000000ff03037812 */ /* 0x000fca00078ec0ff */
[----:B------:R-:W-:-:S05]  /*0780*/  IMAD.IADD R7, R3, 0x1, R5 ;  /* 0x0000000103077824 */ /* 0x000fca00078e0205 */
[----:B------:R-:W-:-:S04]  /*0790*/  IADD3 R3, PT, PT, R7, -0x1, RZ ;  /* 0xffffffff07037810 */ /* 0x000fc80007ffe0ff */
[----:B------:R-:W-:-:S13]  /*07a0*/  ISETP.GE.U32.AND P0, PT, R3, 0xfe, PT ;  /* 0x000000fe0300780c */ /* 0x000fda0003f06070 */
[----:B------:R-:W-:Y:S05]  /*07b0*/  @!P0 BRA `(.L_x_12) ;  /* 0x0000000000808947 */ /* 0x000fea0003800000 */
[----:B------:R-:W-:-:S13]  /*07c0*/  ISETP.GT.AND P0, PT, R7, 0xfe, PT ;  /* 0x000000fe0700780c */ /* 0x000fda0003f04270 */
[----:B------:R-:W-:Y:S05]  /*07d0*/  @P0 BRA `(.L_x_13) ;  /* 0x00000000006c0947 */ /* 0x000fea0003800000 */
[----:B------:R-:W-:-:S13]  /*07e0*/  ISETP.GE.AND P0, PT, R7, 0x1, PT ;  /* 0x000000010700780c */ /* 0x000fda0003f06270 */
[----:B------:R-:W-:Y:S05]  /*07f0*/  @P0 BRA `(.L_x_14) ;  /* 0x0000000000740947 */ /* 0x000fea0003800000 */
[----:B------:R-:W-:Y:S02]  /*0800*/  ISETP.GE.AND P0, PT, R7, -0x18, PT ;  /* 0xffffffe80700780c */ /* 0x000fe40003f06270 */
[----:B------:R-:W-:-:S11]  /*0810*/  LOP3.LUT R6, R6, 0x80000000, RZ, 0xc0, !PT ;  /* 0x8000000006067812 */ /* 0x000fd600078ec0ff */
[----:B------:R-:W-:Y:S05]  /*0820*/  @!P0 BRA `(.L_x_14) ;  /* 0x0000000000688947 */ /* 0x000fea0003800000 */
[CCC-:B------:R-:W-:Y:S01]  /*0830*/  FFMA.RZ R3, R0.reuse, R10.reuse, R9.reuse ;  /* 0x0000000a00037223 */ /* 0x1c0fe2000000c009 */
[C---:B------:R-:W-:Y:S01]  /*0840*/  VIADD R8, R7.reuse, 0x20 ;  /* 0x0000002007087836 */ /* 0x040fe20000000000 */
[C---:B------:R-:W-:Y:S02]  /*0850*/  ISETP.NE.AND P2, PT, R7.reuse, RZ, PT ;  /* 0x000000ff0700720c */ /* 0x040fe40003f45270 */
[----:B------:R-:W-:Y:S02]  /*0860*/  ISETP.NE.AND P1, PT, R7, RZ, PT ;  /* 0x000000ff0700720c */ /* 0x000fe40003f25270 */
[----:B------:R-:W-:Y:S01]  /*0870*/  LOP3.LUT R5, R3, 0x7fffff, RZ, 0xc0, !PT ;  /* 0x007fffff03057812 */ /* 0x000fe200078ec0ff */
[CCC-:B------:R-:W-:Y:S01]  /*0880*/  FFMA.RP R3, R0.reuse, R10.reuse, R9.reuse ;  /* 0x0000000a00037223 */ /* 0x1c0fe20000008009 */
[----:B------:R-:W-:Y:S01]  /*0890*/  FFMA.RM R0, R0, R10, R9 ;  /* 0x0000000a00007223 */ /* 0x000fe20000004009 */
[----:B------:R-:W-:Y:S02]  /*08a0*/  IADD3 R7, PT, PT, -R7, RZ, RZ ;  /* 0x000000ff07077210 */ /* 0x000fe40007ffe1ff */
[----:B------:R-:W-:-:S02]  /*08b0*/  LOP3.LUT R5, R5, 0x800000, RZ, 0xfc, !PT ;  /* 0x0080000005057812 */ /* 0x000fc400078efcff */
[----:B------:R-:W-:Y:S02]  /*08c0*/  FSETP.NEU.FTZ.AND P0, PT, R3, R0, PT ;  /* 0x000000000300720b */ /* 0x000fe40003f1d000 */
[----:B------:R-:W-:Y:S02]  /*08d0*/  SHF.L.U32 R8, R5, R8, RZ ;  /* 0x0000000805087219 */ /* 0x000fe400000006ff */
[----:B------:R-:W-:Y:S02]  /*08e0*/  SEL R0, R7, RZ, P2 ;  /* 0x000000ff07007207 */ /* 0x000fe40001000000 */
[----:B------:R-:W-:Y:S02]  /*08f0*/  ISETP.NE.AND P1, PT, R8, RZ, P1 ;  /* 0x000000ff0800720c */ /* 0x000fe40000f25270 */
[----:B------:R-:W-:Y:S02]  /*0900*/  SHF.R.U32.HI R0, RZ, R0, R5 ;  /* 0x00000000ff007219 */ /* 0x000fe40000011605 */
[----:B------:R-:W-:-:S02]  /*0910*/  PLOP3.LUT P0, PT, P0, P1, PT, 0xf8, 0x8f ;  /* 0x00000000008f781c */ /* 0x000fc40000703f70 */
[----:B------:R-:W-:Y:S02]  /*0920*/  SHF.R.U32.HI R8, RZ, 0x1, R0 ;  /* 0x00000001ff087819 */ /* 0x000fe40000011600 */
[----:B------:R-:W-:-:S04]  /*0930*/  SEL R3, RZ, 0x1, !P0 ;  /* 0x00000001ff037807 */ /* 0x000fc80004000000 */
[----:B------:R-:W-:-:S04]  /*0940*/  LOP3.LUT R3, R3, 0x1, R8, 0xf8, !PT ;  /* 0x0000000103037812 */ /* 0x000fc800078ef808 */
[----:B------:R-:W-:-:S05]  /*0950*/  LOP3.LUT R3, R3, R0, RZ, 0xc0, !PT ;  /* 0x0000000003037212 */ /* 0x000fca00078ec0ff */
[----:B------:R-:W-:-:S05]  /*0960*/  IMAD.IADD R3, R8, 0x1, R3 ;  /* 0x0000000108037824 */ /* 0x000fca00078e0203 */
[----:B------:R-:W-:Y:S01]  /*0970*/  LOP3.LUT R6, R3, R6, RZ, 0xfc, !PT ;  /* 0x0000000603067212 */ /* 0x000fe200078efcff */
[----:B------:R-:W-:Y:S06]  /*0980*/  BRA `(.L_x_14) ;  /* 0x0000000000107947 */ /* 0x000fec0003800000 */
.L_x_13:
[----:B------:R-:W-:-:S04]  /*0990*/  LOP3.LUT R6, R6, 0x80000000, RZ, 0xc0, !PT ;  /* 0x8000000006067812 */ /* 0x000fc800078ec0ff */
[----:B------:R-:W-:Y:S01]  /*09a0*/  LOP3.LUT R6, R6, 0x7f800000, RZ, 0xfc, !PT ;  /* 0x7f80000006067812 */ /* 0x000fe200078efcff */
[----:B------:R-:W-:Y:S06]  /*09b0*/  BRA `(.L_x_14) ;  /* 0x0000000000047947 */ /* 0x000fec0003800000 */
.L_x_12:
[----:B------:R-:W-:-:S07]  /*09c0*/  LEA R6, R5, R6, 0x17 ;  /* 0x0000000605067211 */ /* 0x000fce00078eb8ff */
.L_x_14:
[----:B------:R-:W-:Y:S05]  /*09d0*/  BSYNC.RECONVERGENT B2 ;  /* 0x0000000000027941 */ /* 0x000fea0003800200 */
.L_x_11:
[----:B------:R-:W-:Y:S05]  /*09e0*/  BRA `(.L_x_15) ;  /* 0x0000000000207947 */ /* 0x000fea0003800000 */
.L_x_10:
[----:B------:R-:W-:-:S04]  /*09f0*/  LOP3.LUT R6, R6, 0x80000000, R3, 0x48, !PT ;  /* 0x8000000006067812 */ /* 0x000fc800078e4803 */
[----:B------:R-:W-:Y:S01]  /*0a00*/  LOP3.LUT R6, R6, 0x7f800000, RZ, 0xfc, !PT ;  /* 0x7f80000006067812 */ /* 0x000fe200078efcff */
[----:B------:R-:W-:Y:S06]  /*0a10*/  BRA `(.L_x_15) ;  /* 0x0000000000147947 */ /* 0x000fec0003800000 */
.L_x_9:
[----:B------:R-:W-:Y:S01]  /*0a20*/  LOP3.LUT R6, R6, 0x80000000, R3, 0x48, !PT ;  /* 0x8000000006067812 */ /* 0x000fe200078e4803 */
[----:B------:R-:W-:Y:S06]  /*0a30*/  BRA `(.L_x_15) ;  /* 0x00000000000c7947 */ /* 0x000fec0003800000 */
.L_x_8:
[----:B------:R-:W0:Y:S01]  /*0a40*/  MUFU.RSQ R6, -QNAN ;  /* 0xffc0000000067908 */ /* 0x000e220000001400 */
[----:B------:R-:W-:Y:S05]  /*0a50*/  BRA `(.L_x_15) ;  /* 0x0000000000047947 */ /* 0x000fea0003800000 */
.L_x_7:
[----:B------:R-:W-:-:S07]  /*0a60*/  FADD.FTZ R6, R0, -45000 ;  /* 0xc72fc80000067421 */ /* 0x000fce0000010000 */
.L_x_15:
[----:B------:R-:W-:Y:S05]  /*0a70*/  BSYNC.RECONVERGENT B0 ;  /* 0x0000000000007941 */ /* 0x000fea0003800200 */
.L_x_4:
[----:B------:R-:W-:-:S04]  /*0a80*/  IMAD.MOV.U32 R5, RZ, RZ, 0x0 ;  /* 0x00000000ff057424 */ /* 0x000fc800078e00ff */
[----:B0-----:R-:W-:Y:S05]  /*0a90*/  RET.REL.NODEC R4 `(_Z4getKPfS_) ;  /* 0xfffffff404587950 */ /* 0x001fea0003c3ffff */
.L_x_16:
[----:B------:R-:W-:-:S00]  /*0aa0*/  BRA `(.L_x_16) ;  /* 0xfffffffc00fc7947 */ /* 0x000fc0000383ffff */
[----:B------:R-:W-:-:S00]  /*0ab0*/  NOP ;  /* 0x0000000000007918 */ /* 0x000fc00000000000 */
        /* <DEDUP_REMOVED lines=12> */
.L_x_17:


//--------------------- .nv.shared.reserved.0     --------------------------
	.section	.nv.shared.reserved.0,"aw",@nobits
	.weak		__nv_reservedSMEM_offset_0_alias
	.size		__nv_reservedSMEM_offset_0_alias, 0, 64
	.other		__nv_reservedSMEM_offset_0_alias,@"STO_CUDA_RESERVED_SHARED STV_DEFAULT"
__nv_reservedSMEM_offset_0_alias:
	.zero		0
	.zero		64


//--------------------- .nv.constant0._Z4getKPfS_ --------------------------
	.section	.nv.constant0._Z4getKPfS_,"a",@progbits
	.sectionflags	@""
	.align	4
.nv.constant0._Z4getKPfS_:
	.zero		912


//--------------------- SYMBOLS --------------------------

	.type		.nv.reservedSmem.offset0,@object
	.size		.nv.reservedSmem.offset0,0x4
